	.headerflags	@"EF_CUDA_TEXMODE_UNIFIED EF_CUDA_64BIT_ADDRESS EF_CUDA_ACCELERATORS EF_CUDA_SM90 EF_CUDA_VIRTUAL_SM(EF_CUDA_SM90)"
	.elftype	@"ET_EXEC"


//--------------------- .nv.info                  --------------------------
	.section	.nv.info,"",@"SHT_CUDA_INFO"
	.align	4


	//----- nvinfo : EIATTR_REGCOUNT
	.align		4
        /*0000*/ 	.byte	0x04, 0x2f
        /*0002*/ 	.short	(.L_3 - .L_2)
	.align		4
.L_2:
        /*0004*/ 	.word	index@(triton_poi_fused__native_batch_norm_legit_no_training_silu_12)
        /*0008*/ 	.word	0x00000013


	//----- nvinfo : EIATTR_MIN_STACK_SIZE
	.align		4
.L_3:
        /*000c*/ 	.byte	0x04, 0x12
        /*000e*/ 	.short	(.L_5 - .L_4)
	.align		4
.L_4:
        /*0010*/ 	.word	index@(triton_poi_fused__native_batch_norm_legit_no_training_silu_12)
        /*0014*/ 	.word	0x00000000


	//----- nvinfo : EIATTR_FRAME_SIZE
	.align		4
.L_5:
        /*0018*/ 	.byte	0x04, 0x11
        /*001a*/ 	.short	(.L_7 - .L_6)
	.align		4
.L_6:
        /*001c*/ 	.word	index@(triton_poi_fused__native_batch_norm_legit_no_training_silu_12)
        /*0020*/ 	.word	0x00000000


	//----- nvinfo : EIATTR_MIN_STACK_SIZE
	.align		4
.L_7:
        /*0024*/ 	.byte	0x04, 0x12
        /*0026*/ 	.short	(.L_9 - .L_8)
	.align		4
.L_8:
        /*0028*/ 	.word	index@(triton_poi_fused__native_batch_norm_legit_no_training_silu_12)
        /*002c*/ 	.word	0x00000000
.L_9:


//--------------------- .nv.info.triton_poi_fused__native_batch_norm_legit_no_training_silu_12 --------------------------
	.section	.nv.info.triton_poi_fused__native_batch_norm_legit_no_training_silu_12,"",@"SHT_CUDA_INFO"
	.sectionflags	@""
	.align	4


	//----- nvinfo : EIATTR_CUDA_API_VERSION
	.align		4
        /*0000*/ 	.byte	0x04, 0x37
        /*0002*/ 	.short	(.L_11 - .L_10)
.L_10:
        /*0004*/ 	.word	0x0000007c


	//----- nvinfo : EIATTR_KPARAM_INFO
	.align		4
.L_11:
        /*0008*/ 	.byte	0x04, 0x17
        /*000a*/ 	.short	(.L_13 - .L_12)
.L_12:
        /*000c*/ 	.word	0x00000000
        /*0010*/ 	.short	0x0006
        /*0012*/ 	.short	0x0030
        /*0014*/ 	.byte	0x00, 0xf0, 0x11, 0x00


	//----- nvinfo : EIATTR_KPARAM_INFO
	.align		4
.L_13:
        /*0018*/ 	.byte	0x04, 0x17
        /*001a*/ 	.short	(.L_15 - .L_14)
.L_14:
        /*001c*/ 	.word	0x00000000
        /*0020*/ 	.short	0x0005
        /*0022*/ 	.short	0x0028
        /*0024*/ 	.byte	0x00, 0xf4, 0x21, 0x00


	//----- nvinfo : EIATTR_KPARAM_INFO
	.align		4
.L_15:
        /*0028*/ 	.byte	0x04, 0x17
        /*002a*/ 	.short	(.L_17 - .L_16)
.L_16:
        /*002c*/ 	.word	0x00000000
        /*0030*/ 	.short	0x0004
        /*0032*/ 	.short	0x0020
        /*0034*/ 	.byte	0x00, 0xf4, 0x21, 0x00


	//----- nvinfo : EIATTR_KPARAM_INFO
	.align		4
.L_17:
        /*0038*/ 	.byte	0x04, 0x17
        /*003a*/ 	.short	(.L_19 - .L_18)
.L_18:
        /*003c*/ 	.word	0x00000000
        /*0040*/ 	.short	0x0003
        /*0042*/ 	.short	0x0018
        /*0044*/ 	.byte	0x00, 0xf4, 0x21, 0x00


	//----- nvinfo : EIATTR_KPARAM_INFO
	.align		4
.L_19:
        /*0048*/ 	.byte	0x04, 0x17
        /*004a*/ 	.short	(.L_21 - .L_20)
.L_20:
        /*004c*/ 	.word	0x00000000
        /*0050*/ 	.short	0x0002
        /*0052*/ 	.short	0x0010
        /*0054*/ 	.byte	0x00, 0xf4, 0x21, 0x00


	//----- nvinfo : EIATTR_KPARAM_INFO
	.align		4
.L_21:
        /*0058*/ 	.byte	0x04, 0x17
        /*005a*/ 	.short	(.L_23 - .L_22)
.L_22:
        /*005c*/ 	.word	0x00000000
        /*0060*/ 	.short	0x0001
        /*0062*/ 	.short	0x0008
        /*0064*/ 	.byte	0x00, 0xf4, 0x21, 0x00


	//----- nvinfo : EIATTR_KPARAM_INFO
	.align		4
.L_23:
        /*0068*/ 	.byte	0x04, 0x17
        /*006a*/ 	.short	(.L_25 - .L_24)
.L_24:
        /*006c*/ 	.word	0x00000000
        /*0070*/ 	.short	0x0000
        /*0072*/ 	.short	0x0000
        /*0074*/ 	.byte	0x00, 0xf4, 0x21, 0x00


	//----- nvinfo : EIATTR_SPARSE_MMA_MASK
	.align		4
.L_25:
        /*0078*/ 	.byte	0x03, 0x50
        /*007a*/ 	.short	0x0000


	//----- nvinfo : EIATTR_MAXREG_COUNT
	.align		4
        /*007c*/ 	.byte	0x03, 0x1b
        /*007e*/ 	.short	0x00ff


	//----- nvinfo : EIATTR_EXIT_INSTR_OFFSETS
	.align		4
        /*0080*/ 	.byte	0x04, 0x1c
        /*0082*/ 	.short	(.L_27 - .L_26)


	//   ....[0]....
.L_26:
        /*0084*/ 	.word	0x000003b0


	//   ....[1]....
        /*0088*/ 	.word	0x000003d0


	//----- nvinfo : EIATTR_REQNTID
	.align		4
.L_27:
        /*008c*/ 	.byte	0x04, 0x10
        /*008e*/ 	.short	(.L_29 - .L_28)
.L_28:
        /*0090*/ 	.word	0x00000080
        /*0094*/ 	.word	0x00000001
        /*0098*/ 	.word	0x00000001


	//----- nvinfo : EIATTR_CBANK_PARAM_SIZE
	.align		4
.L_29:
        /*009c*/ 	.byte	0x03, 0x19
        /*009e*/ 	.short	0x0034


	//----- nvinfo : EIATTR_PARAM_CBANK
	.align		4
        /*00a0*/ 	.byte	0x04, 0x0a
        /*00a2*/ 	.short	(.L_31 - .L_30)
	.align		4
.L_30:
        /*00a4*/ 	.word	index@(.nv.constant0.triton_poi_fused__native_batch_norm_legit_no_training_silu_12)
        /*00a8*/ 	.short	0x0210
        /*00aa*/ 	.short	0x0034


	//----- nvinfo : EIATTR_SW_WAR
	.align		4
.L_31:
        /*00ac*/ 	.byte	0x04, 0x36
        /*00ae*/ 	.short	(.L_33 - .L_32)
.L_32:
        /*00b0*/ 	.word	0x00000008
.L_33:


//--------------------- .nv.callgraph             --------------------------
	.section	.nv.callgraph,"",@"SHT_CUDA_CALLGRAPH"
	.align	4
	.sectionentsize	8
	.align		4
        /*0000*/ 	.word	0x00000000
	.align		4
        /*0004*/ 	.word	0xffffffff
	.align		4
        /*0008*/ 	.word	0x00000000
	.align		4
        /*000c*/ 	.word	0xfffffffe
	.align		4
        /*0010*/ 	.word	0x00000000
	.align		4
        /*0014*/ 	.word	0xfffffffd
	.align		4
        /*0018*/ 	.word	0x00000000
	.align		4
        /*001c*/ 	.word	0xfffffffc


//--------------------- .nv.constant4             --------------------------
	.section	.nv.constant4,"a",@progbits
	.align	8
	.align		8
.nv.constant4:
        /*0000*/ 	.dword	_$_str
	.align		8
        /*0008*/ 	.dword	_$_str_$_2


//--------------------- .text.triton_poi_fused__native_batch_norm_legit_no_training_silu_12 --------------------------
	.section	.text.triton_poi_fused__native_batch_norm_legit_no_training_silu_12,"ax",@progbits
	.align	128
        .global         triton_poi_fused__native_batch_norm_legit_no_training_silu_12
        .type           triton_poi_fused__native_batch_norm_legit_no_training_silu_12,@function
        .size           triton_poi_fused__native_batch_norm_legit_no_training_silu_12,(.L_x_1 - triton_poi_fused__native_batch_norm_legit_no_training_silu_12)
        .other          triton_poi_fused__native_batch_norm_legit_no_training_silu_12,@"STO_CUDA_ENTRY STV_DEFAULT"
triton_poi_fused__native_batch_norm_legit_no_training_silu_12:
.text.triton_poi_fused__native_batch_norm_legit_no_training_silu_12:
[----:B------:R-:W0:Y:S01]  /*0000*/  LDC R1, c[0x0][0x28] ;  /* 0x00000a00ff017b82 */ /* 0x000e220000000800 */
[----:B------:R-:W1:Y:S07]  /*0010*/  S2R R0, SR_TID.X ;  /* 0x0000000000007919 */ /* 0x000e6e0000002100 */
[----:B------:R-:W2:Y:S01]  /*0020*/  LDC.64 R6, c[0x0][0x228] ;  /* 0x00008a00ff067b82 */ /* 0x000ea20000000a00 */
[----:B------:R-:W-:Y:S01]  /*0030*/  CS2R R14, SRZ ;  /* 0x00000000000e7805 */ /* 0x000fe2000001ff00 */
[----:B------:R-:W-:Y:S01]  /*0040*/  ULDC.64 UR4, c[0x0][0x208] ;  /* 0x0000820000047ab9 */ /* 0x000fe20000000a00 */
[----:B------:R-:W3:Y:S05]  /*0050*/  S2R R3, SR_CTAID.X ;  /* 0x0000000000037919 */ /* 0x000eea0000002500 */
[----:B------:R-:W4:Y:S08]  /*0060*/  LDC.64 R4, c[0x0][0x220] ;  /* 0x00008800ff047b82 */ /* 0x000f300000000a00 */
[----:B------:R-:W5:Y:S08]  /*0070*/  LDC.64 R8, c[0x0][0x230] ;  /* 0x00008c00ff087b82 */ /* 0x000f700000000a00 */
[----:B------:R-:W5:Y:S01]  /*0080*/  LDC.64 R10, c[0x0][0x238] ;  /* 0x00008e00ff0a7b82 */ /* 0x000f620000000a00 */
[----:B-1----:R-:W-:-:S02]  /*0090*/  LOP3.LUT R0, R0, 0x7f, RZ, 0xc0, !PT ;  /* 0x0000007f00007812 */ /* 0x002fc400078ec0ff */
[----:B---3--:R-:W-:Y:S02]  /*00a0*/  SHF.R.S32.HI R2, RZ, 0x18, R3 ;  /* 0x00000018ff027819 */ /* 0x008fe40000011403 */
[----:B------:R-:W-:Y:S02]  /*00b0*/  LEA R0, R3, R0, 0x7 ;  /* 0x0000000003007211 */ /* 0x000fe400078e38ff */
[----:B------:R-:W-:Y:S02]  /*00c0*/  SGXT R3, R2, 0x1 ;  /* 0x000000010203781a */ /* 0x000fe40000000200 */
[----:B------:R-:W-:Y:S02]  /*00d0*/  ISETP.GE.AND P0, PT, R0, 0x400, PT ;  /* 0x000004000000780c */ /* 0x000fe40003f06270 */
[----:B------:R-:W-:-:S04]  /*00e0*/  LEA.HI R3, R3, R0, RZ, 0x8 ;  /* 0x0000000003037211 */ /* 0x000fc800078f40ff */
[----:B------:R-:W-:-:S04]  /*00f0*/  LOP3.LUT R3, R3, 0xffffff00, RZ, 0xc0, !PT ;  /* 0xffffff0003037812 */ /* 0x000fc800078ec0ff */
[----:B------:R-:W-:Y:S02]  /*0100*/  IADD3 R13, R0, -R3, RZ ;  /* 0x80000003000d7210 */ /* 0x000fe40007ffe0ff */
[----:B------:R-:W1:Y:S03]  /*0110*/  LDC.64 R2, c[0x0][0x218] ;  /* 0x00008600ff027b82 */ /* 0x000e660000000a00 */
[----:B--2---:R-:W-:-:S05]  /*0120*/  IMAD.WIDE R6, R13, 0x4, R6 ;  /* 0x000000040d067825 */ /* 0x004fca00078e0206 */
[----:B------:R5:W2:Y:S01]  /*0130*/  @!P0 LDG.E.EL R14, desc[UR4][R6.64] ;  /* 0x00000004060e8981 */ /* 0x000aa2000c2e1900 */
[----:B------:R-:W-:Y:S01]  /*0140*/  HFMA2.MMA R12, -RZ, RZ, 0, 0 ;  /* 0x00000000ff0c7435 */ /* 0x000fe200000001ff */
[----:B----4-:R-:W-:-:S05]  /*0150*/  IMAD.WIDE R4, R13, 0x4, R4 ;  /* 0x000000040d047825 */ /* 0x010fca00078e0204 */
[----:B------:R-:W3:Y:S01]  /*0160*/  @!P0 LDG.E.EL R15, desc[UR4][R4.64] ;  /* 0x00000004040f8981 */ /* 0x000ee2000c2e1900 */
[----:B-----5:R-:W-:-:S04]  /*0170*/  IMAD.WIDE R6, R13, 0x4, R8 ;  /* 0x000000040d067825 */ /* 0x020fc800078e0208 */
[----:B-1----:R-:W-:-:S04]  /*0180*/  IMAD.WIDE R2, R0, 0x4, R2 ;  /* 0x0000000400027825 */ /* 0x002fc800078e0202 */
[----:B0-----:R-:W-:Y:S01]  /*0190*/  IMAD.WIDE R8, R13, 0x4, R10 ;  /* 0x000000040d087825 */ /* 0x001fe200078e020a */
[----:B------:R0:W3:Y:S01]  /*01a0*/  @!P0 LDG.E R12, desc[UR4][R2.64] ;  /* 0x00000004020c8981 */ /* 0x0000e2000c1e1900 */
[----:B------:R-:W-:-:S06]  /*01b0*/  CS2R R10, SRZ ;  /* 0x00000000000a7805 */ /* 0x000fcc000001ff00 */
[----:B------:R-:W4:Y:S04]  /*01c0*/  @!P0 LDG.E.EL R10, desc[UR4][R6.64] ;  /* 0x00000004060a8981 */ /* 0x000f28000c2e1900 */
[----:B------:R-:W4:Y:S01]  /*01d0*/  @!P0 LDG.E.EL R11, desc[UR4][R8.64] ;  /* 0x00000004080b8981 */ /* 0x000f22000c2e1900 */
[----:B------:R-:W-:Y:S01]  /*01e0*/  MOV R16, 0x3e800000 ;  /* 0x3e80000000107802 */ /* 0x000fe20000000f00 */
[----:B--2---:R-:W-:-:S04]  /*01f0*/  FADD R14, R14, 9.9999997473787516356e-06 ;  /* 0x3727c5ac0e0e7421 */ /* 0x004fc80000000000 */
[----:B------:R-:W1:Y:S02]  /*0200*/  MUFU.SQRT R13, R14 ;  /* 0x0000000e000d7308 */ /* 0x000e640000002000 */
[C---:B-1----:R-:W-:Y:S02]  /*0210*/  FSETP.GT.AND P1, PT, R13.reuse, 8.50705917302346158658e+37, PT ;  /* 0x7e8000000d00780b */ /* 0x042fe40003f24000 */
[----:B------:R-:W-:-:S11]  /*0220*/  FSETP.GEU.AND P2, PT, R13, 1.175494350822287508e-38, PT ;  /* 0x008000000d00780b */ /* 0x000fd60003f4e000 */
[----:B------:R-:W-:-:S04]  /*0230*/  @P1 FMUL R13, R13, 0.25 ;  /* 0x3e8000000d0d1820 */ /* 0x000fc80000400000 */
[----:B------:R-:W-:-:S06]  /*0240*/  @!P2 FMUL R13, R13, 16777216 ;  /* 0x4b8000000d0da820 */ /* 0x000fcc0000400000 */
[----:B------:R-:W1:Y:S01]  /*0250*/  MUFU.RCP R13, R13 ;  /* 0x0000000d000d7308 */ /* 0x000e620000001000 */
[----:B0-----:R-:W-:Y:S01]  /*0260*/  FSEL R2, R16, 1, P1 ;  /* 0x3f80000010027808 */ /* 0x001fe20000800000 */
[----:B---3--:R-:W-:-:S04]  /*0270*/  FADD R12, -R15, R12 ;  /* 0x0000000c0f0c7221 */ /* 0x008fc80000000100 */
[----:B------:R-:W-:-:S04]  /*0280*/  @!P2 FMUL R2, R2, 16777216 ;  /* 0x4b8000000202a820 */ /* 0x000fc80000400000 */
[----:B-1----:R-:W-:-:S04]  /*0290*/  FMUL R3, R13, R2 ;  /* 0x000000020d037220 */ /* 0x002fc80000400000 */
[----:B------:R-:W-:-:S04]  /*02a0*/  FMUL R12, R12, R3 ;  /* 0x000000030c0c7220 */ /* 0x000fc80000400000 */
[----:B----4-:R-:W-:-:S04]  /*02b0*/  FFMA R10, R12, R10, R11 ;  /* 0x0000000a0c0a7223 */ /* 0x010fc8000000000b */
[----:B------:R-:W-:-:S04]  /*02c0*/  FADD R2, RZ, -R10 ;  /* 0x8000000aff027221 */ /* 0x000fc80000000000 */
[----:B------:R-:W-:-:S05]  /*02d0*/  FMUL R4, R2, 1.4426950216293334961 ;  /* 0x3fb8aa3b02047820 */ /* 0x000fca0000400000 */
[----:B------:R-:W-:-:S13]  /*02e0*/  FSETP.GEU.AND P1, PT, R4, -126, PT ;  /* 0xc2fc00000400780b */ /* 0x000fda0003f2e000 */
[----:B------:R-:W-:-:S04]  /*02f0*/  @!P1 FMUL R4, R4, 0.5 ;  /* 0x3f00000004049820 */ /* 0x000fc80000400000 */
[----:B------:R-:W0:Y:S02]  /*0300*/  MUFU.EX2 R2, R4 ;  /* 0x0000000400027308 */ /* 0x000e240000000800 */
[----:B0-----:R-:W-:-:S04]  /*0310*/  @!P1 FMUL R2, R2, R2 ;  /* 0x0000000202029220 */ /* 0x001fc80000400000 */
[----:B------:R-:W-:Y:S02]  /*0320*/  FADD R5, R2, 1 ;  /* 0x3f80000002057421 */ /* 0x000fe40000000000 */
[----:B------:R-:W0:Y:S03]  /*0330*/  LDC.64 R2, c[0x0][0x210] ;  /* 0x00008400ff027b82 */ /* 0x000e260000000a00 */
[----:B------:R-:W-:-:S13]  /*0340*/  FSETP.GT.AND P1, PT, R5, 8.50705917302346158658e+37, PT ;  /* 0x7e8000000500780b */ /* 0x000fda0003f24000 */
[----:B------:R-:W-:-:S06]  /*0350*/  @P1 FMUL R5, R5, 0.25 ;  /* 0x3e80000005051820 */ /* 0x000fcc0000400000 */
[----:B------:R-:W1:Y:S01]  /*0360*/  MUFU.RCP R5, R5 ;  /* 0x0000000500057308 */ /* 0x000e620000001000 */
[----:B------:R-:W-:Y:S01]  /*0370*/  FSEL R6, R16, 1, P1 ;  /* 0x3f80000010067808 */ /* 0x000fe20000800000 */
[----:B0-----:R-:W-:-:S04]  /*0380*/  IMAD.WIDE R2, R0, 0x4, R2 ;  /* 0x0000000400027825 */ /* 0x001fc800078e0202 */
[----:B-1----:R-:W-:-:S04]  /*0390*/  FMUL R7, R5, R6 ;  /* 0x0000000605077220 */ /* 0x002fc80000400000 */
[----:B------:R-:W-:Y:S01]  /*03a0*/  FMUL R7, R10, R7 ;  /* 0x000000070a077220 */ /* 0x000fe20000400000 */
[----:B------:R-:W-:Y:S06]  /*03b0*/  @P0 EXIT ;  /* 0x000000000000094d */ /* 0x000fec0003800000 */
[----:B------:R-:W-:Y:S01]  /*03c0*/  STG.E desc[UR4][R2.64], R7 ;  /* 0x0000000702007986 */ /* 0x000fe2000c101904 */
[----:B------:R-:W-:Y:S05]  /*03d0*/  EXIT ;  /* 0x000000000000794d */ /* 0x000fea0003800000 */
.L_x_0:
[----:B------:R-:W-:-:S00]  /*03e0*/  BRA `(.L_x_0) ;  /* 0xfffffffc00fc7947 */ /* 0x000fc0000383ffff */
[----:B------:R-:W-:-:S00]  /*03f0*/  NOP ;  /* 0x0000000000007918 */ /* 0x000fc00000000000 */
        /* <DEDUP_REMOVED lines=8> */
.L_x_1:


//--------------------- .nv.global.init           --------------------------
	.section	.nv.global.init,"aw",@progbits
.nv.global.init:
	.type		_$_str,@object
	.size		_$_str,(_$_str_$_2 - _$_str)
_$_str:
        /*0000*/ 	.byte	0x5f, 0x5f, 0x43, 0x55, 0x44, 0x41, 0x5f, 0x46, 0x54, 0x5a, 0x00
	.type		_$_str_$_2,@object
	.size		_$_str_$_2,(.L_1 - _$_str_$_2)
_$_str_$_2:
        /*000b*/ 	.byte	0x5f, 0x5f, 0x43, 0x55, 0x44, 0x41, 0x5f, 0x50, 0x52, 0x45, 0x43, 0x5f, 0x53, 0x51, 0x52, 0x54
        /*001b*/ 	.byte	0x00
.L_1:


//--------------------- .nv.constant0.triton_poi_fused__native_batch_norm_legit_no_training_silu_12 --------------------------
	.section	.nv.constant0.triton_poi_fused__native_batch_norm_legit_no_training_silu_12,"a",@progbits
	.sectionflags	@""
	.align	4
.nv.constant0.triton_poi_fused__native_batch_norm_legit_no_training_silu_12:
	.zero		580
